	.headerflags	@"EF_CUDA_TEXMODE_UNIFIED EF_CUDA_64BIT_ADDRESS EF_CUDA_ACCELERATORS EF_CUDA_SM90 EF_CUDA_VIRTUAL_SM(EF_CUDA_SM90)"
	.elftype	@"ET_EXEC"


//--------------------- .nv.info                  --------------------------
	.section	.nv.info,"",@"SHT_CUDA_INFO"
	.align	4


	//----- nvinfo : EIATTR_REGCOUNT
	.align		4
        /*0000*/ 	.byte	0x04, 0x2f
        /*0002*/ 	.short	(.L_1 - .L_0)
	.align		4
.L_0:
        /*0004*/ 	.word	index@(triton_poi_fused_cat_8)
        /*0008*/ 	.word	0x00000014


	//----- nvinfo : EIATTR_MIN_STACK_SIZE
	.align		4
.L_1:
        /*000c*/ 	.byte	0x04, 0x12
        /*000e*/ 	.short	(.L_3 - .L_2)
	.align		4
.L_2:
        /*0010*/ 	.word	index@(triton_poi_fused_cat_8)
        /*0014*/ 	.word	0x00000000


	//----- nvinfo : EIATTR_FRAME_SIZE
	.align		4
.L_3:
        /*0018*/ 	.byte	0x04, 0x11
        /*001a*/ 	.short	(.L_5 - .L_4)
	.align		4
.L_4:
        /*001c*/ 	.word	index@(triton_poi_fused_cat_8)
        /*0020*/ 	.word	0x00000000


	//----- nvinfo : EIATTR_MIN_STACK_SIZE
	.align		4
.L_5:
        /*0024*/ 	.byte	0x04, 0x12
        /*0026*/ 	.short	(.L_7 - .L_6)
	.align		4
.L_6:
        /*0028*/ 	.word	index@(triton_poi_fused_cat_8)
        /*002c*/ 	.word	0x00000000
.L_7:


//--------------------- .nv.info.triton_poi_fused_cat_8 --------------------------
	.section	.nv.info.triton_poi_fused_cat_8,"",@"SHT_CUDA_INFO"
	.sectionflags	@""
	.align	4


	//----- nvinfo : EIATTR_CUDA_API_VERSION
	.align		4
        /*0000*/ 	.byte	0x04, 0x37
        /*0002*/ 	.short	(.L_9 - .L_8)
.L_8:
        /*0004*/ 	.word	0x0000007c


	//----- nvinfo : EIATTR_KPARAM_INFO
	.align		4
.L_9:
        /*0008*/ 	.byte	0x04, 0x17
        /*000a*/ 	.short	(.L_11 - .L_10)
.L_10:
        /*000c*/ 	.word	0x00000000
        /*0010*/ 	.short	0x0004
        /*0012*/ 	.short	0x0020
        /*0014*/ 	.byte	0x00, 0xf0, 0x11, 0x00


	//----- nvinfo : EIATTR_KPARAM_INFO
	.align		4
.L_11:
        /*0018*/ 	.byte	0x04, 0x17
        /*001a*/ 	.short	(.L_13 - .L_12)
.L_12:
        /*001c*/ 	.word	0x00000000
        /*0020*/ 	.short	0x0003
        /*0022*/ 	.short	0x0018
        /*0024*/ 	.byte	0x00, 0xf4, 0x21, 0x00


	//----- nvinfo : EIATTR_KPARAM_INFO
	.align		4
.L_13:
        /*0028*/ 	.byte	0x04, 0x17
        /*002a*/ 	.short	(.L_15 - .L_14)
.L_14:
        /*002c*/ 	.word	0x00000000
        /*0030*/ 	.short	0x0002
        /*0032*/ 	.short	0x0010
        /*0034*/ 	.byte	0x00, 0xf4, 0x21, 0x00


	//----- nvinfo : EIATTR_KPARAM_INFO
	.align		4
.L_15:
        /*0038*/ 	.byte	0x04, 0x17
        /*003a*/ 	.short	(.L_17 - .L_16)
.L_16:
        /*003c*/ 	.word	0x00000000
        /*0040*/ 	.short	0x0001
        /*0042*/ 	.short	0x0008
        /*0044*/ 	.byte	0x00, 0xf4, 0x21, 0x00


	//----- nvinfo : EIATTR_KPARAM_INFO
	.align		4
.L_17:
        /*0048*/ 	.byte	0x04, 0x17
        /*004a*/ 	.short	(.L_19 - .L_18)
.L_18:
        /*004c*/ 	.word	0x00000000
        /*0050*/ 	.short	0x0000
        /*0052*/ 	.short	0x0000
        /*0054*/ 	.byte	0x00, 0xf4, 0x21, 0x00


	//----- nvinfo : EIATTR_SPARSE_MMA_MASK
	.align		4
.L_19:
        /*0058*/ 	.byte	0x03, 0x50
        /*005a*/ 	.short	0x0000


	//----- nvinfo : EIATTR_MAXREG_COUNT
	.align		4
        /*005c*/ 	.byte	0x03, 0x1b
        /*005e*/ 	.short	0x00ff


	//----- nvinfo : EIATTR_EXIT_INSTR_OFFSETS
	.align		4
        /*0060*/ 	.byte	0x04, 0x1c
        /*0062*/ 	.short	(.L_21 - .L_20)


	//   ....[0]....
.L_20:
        /*0064*/ 	.word	0x00000390


	//----- nvinfo : EIATTR_REQNTID
	.align		4
.L_21:
        /*0068*/ 	.byte	0x04, 0x10
        /*006a*/ 	.short	(.L_23 - .L_22)
.L_22:
        /*006c*/ 	.word	0x00000080
        /*0070*/ 	.word	0x00000001
        /*0074*/ 	.word	0x00000001


	//----- nvinfo : EIATTR_CBANK_PARAM_SIZE
	.align		4
.L_23:
        /*0078*/ 	.byte	0x03, 0x19
        /*007a*/ 	.short	0x0024


	//----- nvinfo : EIATTR_PARAM_CBANK
	.align		4
        /*007c*/ 	.byte	0x04, 0x0a
        /*007e*/ 	.short	(.L_25 - .L_24)
	.align		4
.L_24:
        /*0080*/ 	.word	index@(.nv.constant0.triton_poi_fused_cat_8)
        /*0084*/ 	.short	0x0210
        /*0086*/ 	.short	0x0024


	//----- nvinfo : EIATTR_SW_WAR
	.align		4
.L_25:
        /*0088*/ 	.byte	0x04, 0x36
        /*008a*/ 	.short	(.L_27 - .L_26)
.L_26:
        /*008c*/ 	.word	0x00000008
.L_27:


//--------------------- .nv.callgraph             --------------------------
	.section	.nv.callgraph,"",@"SHT_CUDA_CALLGRAPH"
	.align	4
	.sectionentsize	8
	.align		4
        /*0000*/ 	.word	0x00000000
	.align		4
        /*0004*/ 	.word	0xffffffff
	.align		4
        /*0008*/ 	.word	0x00000000
	.align		4
        /*000c*/ 	.word	0xfffffffe
	.align		4
        /*0010*/ 	.word	0x00000000
	.align		4
        /*0014*/ 	.word	0xfffffffd
	.align		4
        /*0018*/ 	.word	0x00000000
	.align		4
        /*001c*/ 	.word	0xfffffffc


//--------------------- .text.triton_poi_fused_cat_8 --------------------------
	.section	.text.triton_poi_fused_cat_8,"ax",@progbits
	.align	128
        .global         triton_poi_fused_cat_8
        .type           triton_poi_fused_cat_8,@function
        .size           triton_poi_fused_cat_8,(.L_x_1 - triton_poi_fused_cat_8)
        .other          triton_poi_fused_cat_8,@"STO_CUDA_ENTRY STV_DEFAULT"
triton_poi_fused_cat_8:
.text.triton_poi_fused_cat_8:
[----:B------:R-:W-:Y:S01]  /*0000*/  LDC R1, c[0x0][0x28] ;  /* 0x00000a00ff017b82 */ /* 0x000fe20000000800 */
[----:B------:R-:W1:Y:S01]  /*0010*/  S2R R0, SR_TID.X ;  /* 0x0000000000007919 */ /* 0x000e620000002100 */
[----:B------:R-:W-:Y:S01]  /*0020*/  ULDC.64 UR4, c[0x0][0x218] ;  /* 0x0000860000047ab9 */ /* 0x000fe20000000a00 */
[----:B------:R-:W-:Y:S01]  /*0030*/  ULDC.64 UR6, c[0x0][0x220] ;  /* 0x0000880000067ab9 */ /* 0x000fe20000000a00 */
[----:B------:R-:W-:Y:S01]  /*0040*/  CS2R R12, SRZ ;  /* 0x00000000000c7805 */ /* 0x000fe2000001ff00 */
[----:B------:R-:W2:Y:S01]  /*0050*/  S2R R3, SR_CTAID.X ;  /* 0x0000000000037919 */ /* 0x000ea20000002500 */
[----:B------:R-:W-:Y:S01]  /*0060*/  CS2R R14, SRZ ;  /* 0x00000000000e7805 */ /* 0x000fe2000001ff00 */
[----:B-1----:R-:W-:-:S05]  /*0070*/  IMAD.SHL.U32 R0, R0, 0x2, RZ ;  /* 0x0000000200007824 */ /* 0x002fca00078e00ff */
[----:B------:R-:W-:-:S05]  /*0080*/  LOP3.LUT R0, R0, 0xfe, RZ, 0xc0, !PT ;  /* 0x000000fe00007812 */ /* 0x000fca00078ec0ff */
[----:B--2---:R-:W-:-:S04]  /*0090*/  IMAD R0, R3, 0x100, R0 ;  /* 0x0000010003007824 */ /* 0x004fc800078e0200 */
[----:B------:R-:W-:Y:S01]  /*00a0*/  IMAD.HI R6, R0, 0x2aaaaaab, RZ ;  /* 0x2aaaaaab00067827 */ /* 0x000fe200078e02ff */
[----:B------:R-:W-:-:S04]  /*00b0*/  SHF.R.S32.HI R3, RZ, 0x1f, R0 ;  /* 0x0000001fff037819 */ /* 0x000fc80000011400 */
[----:B------:R-:W-:Y:S02]  /*00c0*/  LEA.HI R3, R3, R0, RZ, 0x4 ;  /* 0x0000000003037211 */ /* 0x000fe400078f20ff */
[----:B------:R-:W-:Y:S02]  /*00d0*/  SHF.R.U32.HI R7, RZ, 0x1f, R6 ;  /* 0x0000001fff077819 */ /* 0x000fe40000011606 */
[----:B------:R-:W-:Y:S02]  /*00e0*/  SHF.R.S32.HI R2, RZ, 0x4, R3 ;  /* 0x00000004ff027819 */ /* 0x000fe40000011403 */
[----:B------:R-:W-:Y:S02]  /*00f0*/  LEA.HI.SX32 R9, R6, R7, 0x16 ;  /* 0x0000000706097211 */ /* 0x000fe400078fb2ff */
[----:B------:R-:W-:Y:S01]  /*0100*/  LOP3.LUT R7, R3, 0xfffffff0, RZ, 0xc0, !PT ;  /* 0xfffffff003077812 */ /* 0x000fe200078ec0ff */
[----:B------:R-:W-:-:S04]  /*0110*/  IMAD.HI R4, R2, 0x2aaaaaab, RZ ;  /* 0x2aaaaaab02047827 */ /* 0x000fc800078e02ff */
[----:B------:R-:W-:Y:S01]  /*0120*/  IMAD.IADD R7, R0, 0x1, -R7 ;  /* 0x0000000100077824 */ /* 0x000fe200078e0a07 */
[----:B------:R-:W-:Y:S01]  /*0130*/  SHF.R.U32.HI R5, RZ, 0x1f, R4 ;  /* 0x0000001fff057819 */ /* 0x000fe20000011604 */
[----:B------:R-:W-:-:S03]  /*0140*/  IMAD.SHL.U32 R6, R9, 0x1000, RZ ;  /* 0x0000100009067824 */ /* 0x000fc600078e00ff */
[----:B------:R-:W-:Y:S02]  /*0150*/  LEA.HI R5, R4, R5, RZ, 0x1a ;  /* 0x0000000504057211 */ /* 0x000fe400078fd0ff */
[----:B------:R-:W-:-:S03]  /*0160*/  SHF.R.S32.HI R11, RZ, 0x1f, R6 ;  /* 0x0000001fff0b7819 */ /* 0x000fc60000011406 */
[----:B------:R-:W-:Y:S02]  /*0170*/  IMAD R5, R5, -0x180, R2 ;  /* 0xfffffe8005057824 */ /* 0x000fe400078e0202 */
[----:B------:R-:W1:Y:S02]  /*0180*/  LDC.64 R2, c[0x0][0x210] ;  /* 0x00008400ff027b82 */ /* 0x000e640000000a00 */
[----:B------:R-:W-:-:S05]  /*0190*/  IMAD.SHL.U32 R4, R5, 0x10, RZ ;  /* 0x0000001005047824 */ /* 0x000fca00078e00ff */
[----:B------:R-:W-:Y:S02]  /*01a0*/  IADD3 R8, P0, P1, R4, R7, R6 ;  /* 0x0000000704087210 */ /* 0x000fe4000791e006 */
[----:B------:R-:W-:Y:S02]  /*01b0*/  SHF.R.S32.HI R7, RZ, 0x1f, R7 ;  /* 0x0000001fff077819 */ /* 0x000fe40000011407 */
[----:B------:R-:W-:Y:S01]  /*01c0*/  SHF.R.S32.HI R6, RZ, 0x1f, R4 ;  /* 0x0000001fff067819 */ /* 0x000fe20000011404 */
[----:B------:R-:W-:-:S03]  /*01d0*/  IMAD R4, R9, -0x1800, R0 ;  /* 0xffffe80009047824 */ /* 0x000fc600078e0200 */
[----:B------:R-:W-:Y:S01]  /*01e0*/  IADD3.X R7, R6, R7, R11, P0, P1 ;  /* 0x0000000706077210 */ /* 0x000fe200007e240b */
[----:B------:R-:W-:Y:S01]  /*01f0*/  IMAD R9, R9, 0x800, R4 ;  /* 0x0000080009097824 */ /* 0x000fe200078e0204 */
[C---:B------:R-:W-:Y:S02]  /*0200*/  ISETP.GT.AND P0, PT, R5.reuse, 0x7f, PT ;  /* 0x0000007f0500780c */ /* 0x040fe40003f04270 */
[----:B------:R-:W-:Y:S02]  /*0210*/  CS2R R10, SRZ ;  /* 0x00000000000a7805 */ /* 0x000fe4000001ff00 */
[C---:B------:R-:W-:Y:S01]  /*0220*/  SHF.L.U64.HI R4, R8.reuse, 0x2, R7 ;  /* 0x0000000208047819 */ /* 0x040fe20000010207 */
[----:B------:R-:W-:Y:S01]  /*0230*/  IMAD.SHL.U32 R8, R8, 0x4, RZ ;  /* 0x0000000408087824 */ /* 0x000fe200078e00ff */
[----:B------:R-:W-:Y:S01]  /*0240*/  ISETP.GE.AND P1, PT, R5, 0x80, PT ;  /* 0x000000800500780c */ /* 0x000fe20003f26270 */
[----:B-1----:R-:W-:-:S03]  /*0250*/  IMAD.WIDE R2, R9, 0x4, R2 ;  /* 0x0000000409027825 */ /* 0x002fc600078e0202 */
[----:B------:R-:W-:Y:S02]  /*0260*/  IADD3 R6, P2, R8, UR4, RZ ;  /* 0x0000000408067c10 */ /* 0x000fe4000ff5e0ff */
[----:B------:R-:W-:Y:S02]  /*0270*/  IADD3 R8, P3, R8, UR6, RZ ;  /* 0x0000000608087c10 */ /* 0x000fe4000ff7e0ff */
[----:B------:R-:W-:Y:S01]  /*0280*/  IADD3.X R7, R4, UR5, RZ, P2, !PT ;  /* 0x0000000504077c10 */ /* 0x000fe200097fe4ff */
[----:B------:R-:W-:Y:S01]  /*0290*/  ULDC.64 UR4, c[0x0][0x208] ;  /* 0x0000820000047ab9 */ /* 0x000fe20000000a00 */
[----:B------:R-:W-:Y:S02]  /*02a0*/  IADD3.X R9, R4, UR7, RZ, P3, !PT ;  /* 0x0000000704097c10 */ /* 0x000fe40009ffe4ff */
[----:B------:R-:W1:Y:S01]  /*02b0*/  LDC.64 R4, c[0x0][0x228] ;  /* 0x00008a00ff047b82 */ /* 0x000e620000000a00 */
[----:B------:R-:W2:Y:S04]  /*02c0*/  @P0 LDG.E.64 R12, desc[UR4][R6.64+-0x2000] ;  /* 0xffe00004060c0981 */ /* 0x000ea8000c1e1b00 */
[----:B------:R-:W3:Y:S04]  /*02d0*/  @P0 LDG.E.64 R14, desc[UR4][R8.64+-0x2000] ;  /* 0xffe00004080e0981 */ /* 0x000ee8000c1e1b00 */
[----:B------:R-:W4:Y:S01]  /*02e0*/  @!P1 LDG.E.64 R10, desc[UR4][R2.64] ;  /* 0x00000004020a9981 */ /* 0x000f22000c1e1b00 */
[----:B-1----:R-:W-:Y:S01]  /*02f0*/  IMAD.WIDE R4, R0, 0x4, R4 ;  /* 0x0000000400047825 */ /* 0x002fe200078e0204 */
[----:B--2---:R-:W-:-:S02]  /*0300*/  SEL R17, R12, RZ, P0 ;  /* 0x000000ff0c117207 */ /* 0x004fc40000000000 */
[----:B------:R-:W-:Y:S02]  /*0310*/  SEL R12, R13, RZ, P0 ;  /* 0x000000ff0d0c7207 */ /* 0x000fe40000000000 */
[----:B---3--:R-:W-:Y:S02]  /*0320*/  SEL R14, R14, RZ, P0 ;  /* 0x000000ff0e0e7207 */ /* 0x008fe40000000000 */
[----:B------:R-:W-:Y:S02]  /*0330*/  SEL R15, R15, RZ, P0 ;  /* 0x000000ff0f0f7207 */ /* 0x000fe40000000000 */
[----:B----4-:R-:W-:Y:S01]  /*0340*/  SEL R10, R10, RZ, !P1 ;  /* 0x000000ff0a0a7207 */ /* 0x010fe20004800000 */
[----:B------:R-:W-:Y:S01]  /*0350*/  @P1 FADD R10, R17, R14 ;  /* 0x0000000e110a1221 */ /* 0x000fe20000000000 */
[----:B------:R-:W-:Y:S01]  /*0360*/  SEL R11, R11, RZ, !P1 ;  /* 0x000000ff0b0b7207 */ /* 0x000fe20004800000 */
[----:B------:R-:W-:-:S05]  /*0370*/  @P1 FADD R11, R12, R15 ;  /* 0x0000000f0c0b1221 */ /* 0x000fca0000000000 */
[----:B------:R-:W-:Y:S01]  /*0380*/  STG.E.64 desc[UR4][R4.64], R10 ;  /* 0x0000000a04007986 */ /* 0x000fe2000c101b04 */
[----:B------:R-:W-:Y:S05]  /*0390*/  EXIT ;  /* 0x000000000000794d */ /* 0x000fea0003800000 */
.L_x_0:
[----:B------:R-:W-:-:S00]  /*03a0*/  BRA `(.L_x_0) ;  /* 0xfffffffc00fc7947 */ /* 0x000fc0000383ffff */
[----:B------:R-:W-:-:S00]  /*03b0*/  NOP ;  /* 0x0000000000007918 */ /* 0x000fc00000000000 */
        /* <DEDUP_REMOVED lines=12> */
.L_x_1:


//--------------------- .nv.constant0.triton_poi_fused_cat_8 --------------------------
	.section	.nv.constant0.triton_poi_fused_cat_8,"a",@progbits
	.sectionflags	@""
	.align	4
.nv.constant0.triton_poi_fused_cat_8:
	.zero		564
